//
// Generated by NVIDIA NVVM Compiler
//
// Compiler Build ID: CL-36424714
// Cuda compilation tools, release 13.0, V13.0.88
// Based on NVVM 20.0.0
//

.version 9.0
.target sm_100
.address_size 64

	// .globl	_ZN3cpm10microbench18fma_latency_kernelEPmi

.visible .entry _ZN3cpm10microbench18fma_latency_kernelEPmi(
	.param .u64 .ptr .align 1 _ZN3cpm10microbench18fma_latency_kernelEPmi_param_0,
	.param .u32 _ZN3cpm10microbench18fma_latency_kernelEPmi_param_1
)
{
	.reg .pred 	%p<7>;
	.reg .b32 	%r<6>;
	.reg .b32 	%f<9>;
	.reg .b64 	%rd<8>;

	ld.param.u64 	%rd2, [_ZN3cpm10microbench18fma_latency_kernelEPmi_param_0];
	ld.param.u32 	%r4, [_ZN3cpm10microbench18fma_latency_kernelEPmi_param_1];
	// begin inline asm
	mov.u64 %rd3, %clock64;
	// end inline asm
	setp.lt.s32 	%p4, %r4, 1;
	mov.pred 	%p6, 0;
	@%p4 bra 	$L__BB0_4;
	neg.s32 	%r5, %r4;
	mov.f32 	%f8, 0f3F800000;
$L__BB0_2:
	.pragma "nounroll";
	mov.f32 	%f5, 0f3F800008;
	mov.f32 	%f6, 0f358637BD;
	// begin inline asm
	fma.rn.f32 %f8, %f8, %f5, %f6;
	// end inline asm
	add.s32 	%r5, %r5, 1;
	setp.ne.s32 	%p5, %r5, 0;
	@%p5 bra 	$L__BB0_2;
	setp.lt.f32 	%p6, %f8, 0f00000000;
$L__BB0_4:
	// begin inline asm
	mov.u64 %rd4, %clock64;
	// end inline asm
	sub.s64 	%rd5, %rd4, %rd3;
	selp.b64 	%rd6, 0, %rd5, %p6;
	cvta.to.global.u64 	%rd7, %rd2;
	st.global.u64 	[%rd7], %rd6;
	ret;

}
	// .globl	_ZN3cpm10microbench18add_latency_kernelEPmi
.visible .entry _ZN3cpm10microbench18add_latency_kernelEPmi(
	.param .u64 .ptr .align 1 _ZN3cpm10microbench18add_latency_kernelEPmi_param_0,
	.param .u32 _ZN3cpm10microbench18add_latency_kernelEPmi_param_1
)
{
	.reg .pred 	%p<7>;
	.reg .b32 	%r<6>;
	.reg .b32 	%f<8>;
	.reg .b64 	%rd<8>;

	ld.param.u64 	%rd2, [_ZN3cpm10microbench18add_latency_kernelEPmi_param_0];
	ld.param.u32 	%r4, [_ZN3cpm10microbench18add_latency_kernelEPmi_param_1];
	// begin inline asm
	mov.u64 %rd3, %clock64;
	// end inline asm
	setp.lt.s32 	%p4, %r4, 1;
	mov.pred 	%p6, 0;
	@%p4 bra 	$L__BB1_4;
	neg.s32 	%r5, %r4;
	mov.f32 	%f7, 0f00000000;
$L__BB1_2:
	.pragma "nounroll";
	mov.f32 	%f5, 0f3F800000;
	// begin inline asm
	add.f32 %f7, %f7, %f5;
	// end inline asm
	add.s32 	%r5, %r5, 1;
	setp.ne.s32 	%p5, %r5, 0;
	@%p5 bra 	$L__BB1_2;
	setp.lt.f32 	%p6, %f7, 0f00000000;
$L__BB1_4:
	// begin inline asm
	mov.u64 %rd4, %clock64;
	// end inline asm
	sub.s64 	%rd5, %rd4, %rd3;
	selp.b64 	%rd6, 0, %rd5, %p6;
	cvta.to.global.u64 	%rd7, %rd2;
	st.global.u64 	[%rd7], %rd6;
	ret;

}
	// .globl	_ZN3cpm10microbench18mul_latency_kernelEPmi
.visible .entry _ZN3cpm10microbench18mul_latency_kernelEPmi(
	.param .u64 .ptr .align 1 _ZN3cpm10microbench18mul_latency_kernelEPmi_param_0,
	.param .u32 _ZN3cpm10microbench18mul_latency_kernelEPmi_param_1
)
{
	.reg .pred 	%p<7>;
	.reg .b32 	%r<6>;
	.reg .b32 	%f<8>;
	.reg .b64 	%rd<8>;

	ld.param.u64 	%rd2, [_ZN3cpm10microbench18mul_latency_kernelEPmi_param_0];
	ld.param.u32 	%r4, [_ZN3cpm10microbench18mul_latency_kernelEPmi_param_1];
	// begin inline asm
	mov.u64 %rd3, %clock64;
	// end inline asm
	setp.lt.s32 	%p4, %r4, 1;
	mov.pred 	%p6, 0;
	@%p4 bra 	$L__BB2_4;
	neg.s32 	%r5, %r4;
	mov.f32 	%f7, 0f3F800008;
$L__BB2_2:
	.pragma "nounroll";
	mov.f32 	%f5, 0f3F800008;
	// begin inline asm
	mul.f32 %f7, %f7, %f5;
	// end inline asm
	add.s32 	%r5, %r5, 1;
	setp.ne.s32 	%p5, %r5, 0;
	@%p5 bra 	$L__BB2_2;
	setp.lt.f32 	%p6, %f7, 0f00000000;
$L__BB2_4:
	// begin inline asm
	mov.u64 %rd4, %clock64;
	// end inline asm
	sub.s64 	%rd5, %rd4, %rd3;
	selp.b64 	%rd6, 0, %rd5, %p6;
	cvta.to.global.u64 	%rd7, %rd2;
	st.global.u64 	[%rd7], %rd6;
	ret;

}
	// .globl	_ZN3cpm10microbench19sqrt_latency_kernelEPmi
.visible .entry _ZN3cpm10microbench19sqrt_latency_kernelEPmi(
	.param .u64 .ptr .align 1 _ZN3cpm10microbench19sqrt_latency_kernelEPmi_param_0,
	.param .u32 _ZN3cpm10microbench19sqrt_latency_kernelEPmi_param_1
)
{
	.reg .pred 	%p<7>;
	.reg .b32 	%r<6>;
	.reg .b32 	%f<7>;
	.reg .b64 	%rd<8>;

	ld.param.u64 	%rd2, [_ZN3cpm10microbench19sqrt_latency_kernelEPmi_param_0];
	ld.param.u32 	%r4, [_ZN3cpm10microbench19sqrt_latency_kernelEPmi_param_1];
	// begin inline asm
	mov.u64 %rd3, %clock64;
	// end inline asm
	setp.lt.s32 	%p4, %r4, 1;
	mov.pred 	%p6, 0;
	@%p4 bra 	$L__BB3_4;
	neg.s32 	%r5, %r4;
	mov.f32 	%f6, 0f40000000;
$L__BB3_2:
	.pragma "nounroll";
	// begin inline asm
	sqrt.approx.f32 %f6, %f6;
	// end inline asm
	add.f32 	%f6, %f6, 0f3F800000;
	add.s32 	%r5, %r5, 1;
	setp.ne.s32 	%p5, %r5, 0;
	@%p5 bra 	$L__BB3_2;
	setp.lt.f32 	%p6, %f6, 0f00000000;
$L__BB3_4:
	// begin inline asm
	mov.u64 %rd4, %clock64;
	// end inline asm
	sub.s64 	%rd5, %rd4, %rd3;
	selp.b64 	%rd6, 0, %rd5, %p6;
	cvta.to.global.u64 	%rd7, %rd2;
	st.global.u64 	[%rd7], %rd6;
	ret;

}
	// .globl	_ZN3cpm10microbench18sin_latency_kernelEPmi
.visible .entry _ZN3cpm10microbench18sin_latency_kernelEPmi(
	.param .u64 .ptr .align 1 _ZN3cpm10microbench18sin_latency_kernelEPmi_param_0,
	.param .u32 _ZN3cpm10microbench18sin_latency_kernelEPmi_param_1
)
{
	.reg .pred 	%p<4>;
	.reg .b32 	%r<6>;
	.reg .b32 	%f<11>;
	.reg .b64 	%rd<8>;

	ld.param.u64 	%rd2, [_ZN3cpm10microbench18sin_latency_kernelEPmi_param_0];
	ld.param.u32 	%r4, [_ZN3cpm10microbench18sin_latency_kernelEPmi_param_1];
	// begin inline asm
	mov.u64 %rd3, %clock64;
	// end inline asm
	setp.lt.s32 	%p1, %r4, 1;
	mov.f32 	%f9, 0f3DCCCCCD;
	@%p1 bra 	$L__BB4_3;
	neg.s32 	%r5, %r4;
	mov.f32 	%f9, 0f3DCCCCCD;
$L__BB4_2:
	.pragma "nounroll";
	// begin inline asm
	sin.approx.f32 %f9, %f9;
	// end inline asm
	add.f32 	%f9, %f9, 0f3C23D70A;
	add.s32 	%r5, %r5, 1;
	setp.ne.s32 	%p2, %r5, 0;
	@%p2 bra 	$L__BB4_2;
$L__BB4_3:
	cvta.to.global.u64 	%rd5, %rd2;
	// begin inline asm
	mov.u64 %rd4, %clock64;
	// end inline asm
	sub.s64 	%rd6, %rd4, %rd3;
	abs.f32 	%f8, %f9;
	setp.gt.f32 	%p3, %f8, 0f3F800000;
	selp.b64 	%rd7, 0, %rd6, %p3;
	st.global.u64 	[%rd5], %rd7;
	ret;

}


// ===== COMPILED SASS (sm_100) =====

	.target	sm_100

	.elftype	@"ET_EXEC"


//--------------------- .note.nv.tkinfo           --------------------------
	.section	.note.nv.tkinfo,"",@"SHT_NOTE"
	.sectionflags	@"SHF_NOTE_NV_TKINFO"
	.tkinfo
        /*0018*/ 	.word	0x00000002
        /*0030*/ 	.string	""
        /*0030*/ 	.string	"ptxas"
        /*0030*/ 	.string	"Cuda compilation tools, release 13.0, V13.0.88"
        /*0030*/ 	.string	"Build cuda_13.0.r13.0/compiler.36424714_0"
        /*0030*/ 	.string	"-arch sm_100 -m 64 "



//--------------------- .note.nv.cuinfo           --------------------------
	.section	.note.nv.cuinfo,"",@"SHT_NOTE"
	.sectionflags	@"SHF_NOTE_NV_CUINFO"
        /*0018*/ 	.short	0x0002
        /*001a*/ 	.short	0x0064
        /*001c*/ 	.short	0x0082
	.zero		2


//--------------------- .nv.info                  --------------------------
	.section	.nv.info,"",@"SHT_CUDA_INFO"
	.align	4


	//----- nvinfo : EIATTR_REGCOUNT
	.align		4
        /*0000*/ 	.byte	0x04, 0x2f
        /*0002*/ 	.short	(.L_1 - .L_0)
	.align		4
.L_0:
        /*0004*/ 	.word	index@(_ZN3cpm10microbench18fma_latency_kernelEPmi)
        /*0008*/ 	.word	0x0000000a


	//----- nvinfo : EIATTR_FRAME_SIZE
	.align		4
.L_1:
        /*000c*/ 	.byte	0x04, 0x11
        /*000e*/ 	.short	(.L_3 - .L_2)
	.align		4
.L_2:
        /*0010*/ 	.word	index@(_ZN3cpm10microbench18fma_latency_kernelEPmi)
        /*0014*/ 	.word	0x00000000


	//----- nvinfo : EIATTR_REGCOUNT
	.align		4
.L_3:
        /*0018*/ 	.byte	0x04, 0x2f
        /*001a*/ 	.short	(.L_5 - .L_4)
	.align		4
.L_4:
        /*001c*/ 	.word	index@(_ZN3cpm10microbench18add_latency_kernelEPmi)
        /*0020*/ 	.word	0x0000000a


	//----- nvinfo : EIATTR_FRAME_SIZE
	.align		4
.L_5:
        /*0024*/ 	.byte	0x04, 0x11
        /*0026*/ 	.short	(.L_7 - .L_6)
	.align		4
.L_6:
        /*0028*/ 	.word	index@(_ZN3cpm10microbench18add_latency_kernelEPmi)
        /*002c*/ 	.word	0x00000000


	//----- nvinfo : EIATTR_REGCOUNT
	.align		4
.L_7:
        /*0030*/ 	.byte	0x04, 0x2f
        /*0032*/ 	.short	(.L_9 - .L_8)
	.align		4
.L_8:
        /*0034*/ 	.word	index@(_ZN3cpm10microbench18mul_latency_kernelEPmi)
        /*0038*/ 	.word	0x0000000a


	//----- nvinfo : EIATTR_FRAME_SIZE
	.align		4
.L_9:
        /*003c*/ 	.byte	0x04, 0x11
        /*003e*/ 	.short	(.L_11 - .L_10)
	.align		4
.L_10:
        /*0040*/ 	.word	index@(_ZN3cpm10microbench18mul_latency_kernelEPmi)
        /*0044*/ 	.word	0x00000000


	//----- nvinfo : EIATTR_REGCOUNT
	.align		4
.L_11:
        /*0048*/ 	.byte	0x04, 0x2f
        /*004a*/ 	.short	(.L_13 - .L_12)
	.align		4
.L_12:
        /*004c*/ 	.word	index@(_ZN3cpm10microbench19sqrt_latency_kernelEPmi)
        /*0050*/ 	.word	0x0000000a


	//----- nvinfo : EIATTR_FRAME_SIZE
	.align		4
.L_13:
        /*0054*/ 	.byte	0x04, 0x11
        /*0056*/ 	.short	(.L_15 - .L_14)
	.align		4
.L_14:
        /*0058*/ 	.word	index@(_ZN3cpm10microbench19sqrt_latency_kernelEPmi)
        /*005c*/ 	.word	0x00000000


	//----- nvinfo : EIATTR_REGCOUNT
	.align		4
.L_15:
        /*0060*/ 	.byte	0x04, 0x2f
        /*0062*/ 	.short	(.L_17 - .L_16)
	.align		4
.L_16:
        /*0064*/ 	.word	index@(_ZN3cpm10microbench18sin_latency_kernelEPmi)
        /*0068*/ 	.word	0x0000000a


	//----- nvinfo : EIATTR_FRAME_SIZE
	.align		4
.L_17:
        /*006c*/ 	.byte	0x04, 0x11
        /*006e*/ 	.short	(.L_19 - .L_18)
	.align		4
.L_18:
        /*0070*/ 	.word	index@(_ZN3cpm10microbench18sin_latency_kernelEPmi)
        /*0074*/ 	.word	0x00000000


	//----- nvinfo : EIATTR_MIN_STACK_SIZE
	.align		4
.L_19:
        /*0078*/ 	.byte	0x04, 0x12
        /*007a*/ 	.short	(.L_21 - .L_20)
	.align		4
.L_20:
        /*007c*/ 	.word	index@(_ZN3cpm10microbench18sin_latency_kernelEPmi)
        /*0080*/ 	.word	0x00000000


	//----- nvinfo : EIATTR_MIN_STACK_SIZE
	.align		4
.L_21:
        /*0084*/ 	.byte	0x04, 0x12
        /*0086*/ 	.short	(.L_23 - .L_22)
	.align		4
.L_22:
        /*0088*/ 	.word	index@(_ZN3cpm10microbench19sqrt_latency_kernelEPmi)
        /*008c*/ 	.word	0x00000000


	//----- nvinfo : EIATTR_MIN_STACK_SIZE
	.align		4
.L_23:
        /*0090*/ 	.byte	0x04, 0x12
        /*0092*/ 	.short	(.L_25 - .L_24)
	.align		4
.L_24:
        /*0094*/ 	.word	index@(_ZN3cpm10microbench18mul_latency_kernelEPmi)
        /*0098*/ 	.word	0x00000000


	//----- nvinfo : EIATTR_MIN_STACK_SIZE
	.align		4
.L_25:
        /*009c*/ 	.byte	0x04, 0x12
        /*009e*/ 	.short	(.L_27 - .L_26)
	.align		4
.L_26:
        /*00a0*/ 	.word	index@(_ZN3cpm10microbench18add_latency_kernelEPmi)
        /*00a4*/ 	.word	0x00000000


	//----- nvinfo : EIATTR_MIN_STACK_SIZE
	.align		4
.L_27:
        /*00a8*/ 	.byte	0x04, 0x12
        /*00aa*/ 	.short	(.L_29 - .L_28)
	.align		4
.L_28:
        /*00ac*/ 	.word	index@(_ZN3cpm10microbench18fma_latency_kernelEPmi)
        /*00b0*/ 	.word	0x00000000
.L_29:


//--------------------- .nv.compat                --------------------------
	.section	.nv.compat,"",@"SHT_CUDA_COMPAT_INFO"
	.align	4
        /*0000*/ 	.byte	0x02, 0x09, 0x00, 0x00, 0x02, 0x02, 0x01, 0x00, 0x02, 0x05, 0x05, 0x00, 0x03, 0x07, 0x01, 0x01
        /*0010*/ 	.byte	0x02, 0x03, 0x00, 0x00, 0x02, 0x06, 0x01, 0x00, 0x04, 0x0b, 0x08, 0x00, 0x01, 0x00, 0x00, 0x00
        /*0020*/ 	.byte	0x00, 0x00, 0x00, 0x00


//--------------------- .nv.info._ZN3cpm10microbench18sin_latency_kernelEPmi --------------------------
	.section	.nv.info._ZN3cpm10microbench18sin_latency_kernelEPmi,"",@"SHT_CUDA_INFO"
	.sectionflags	@""
	.align	4


	//----- nvinfo : EIATTR_CUDA_API_VERSION
	.align		4
        /*0000*/ 	.byte	0x04, 0x37
        /*0002*/ 	.short	(.L_31 - .L_30)
.L_30:
        /*0004*/ 	.word	0x00000082


	//----- nvinfo : EIATTR_KPARAM_INFO
	.align		4
.L_31:
        /*0008*/ 	.byte	0x04, 0x17
        /*000a*/ 	.short	(.L_33 - .L_32)
.L_32:
        /*000c*/ 	.word	0x00000000
        /*0010*/ 	.short	0x0001
        /*0012*/ 	.short	0x0008
        /*0014*/ 	.byte	0x00, 0xf0, 0x11, 0x00


	//----- nvinfo : EIATTR_KPARAM_INFO
	.align		4
.L_33:
        /*0018*/ 	.byte	0x04, 0x17
        /*001a*/ 	.short	(.L_35 - .L_34)
.L_34:
        /*001c*/ 	.word	0x00000000
        /*0020*/ 	.short	0x0000
        /*0022*/ 	.short	0x0000
        /*0024*/ 	.byte	0x00, 0xf5, 0x21, 0x00


	//----- nvinfo : EIATTR_SPARSE_MMA_MASK
	.align		4
.L_35:
        /*0028*/ 	.byte	0x03, 0x50
        /*002a*/ 	.short	0x0000


	//----- nvinfo : EIATTR_MAXREG_COUNT
	.align		4
        /*002c*/ 	.byte	0x03, 0x1b
        /*002e*/ 	.short	0x00ff


	//----- nvinfo : EIATTR_MERCURY_ISA_VERSION
	.align		4
        /*0030*/ 	.byte	0x03, 0x5f
        /*0032*/ 	.short	0x0101


	//----- nvinfo : EIATTR_VRC_CTA_INIT_COUNT
	.align		4
        /*0034*/ 	.byte	0x02, 0x4a
	.zero		1
	.zero		1


	//----- nvinfo : EIATTR_EXIT_INSTR_OFFSETS
	.align		4
        /*0038*/ 	.byte	0x04, 0x1c
        /*003a*/ 	.short	(.L_37 - .L_36)


	//   ....[0]....
.L_36:
        /*003c*/ 	.word	0x00000180


	//----- nvinfo : EIATTR_CBANK_PARAM_SIZE
	.align		4
.L_37:
        /*0040*/ 	.byte	0x03, 0x19
        /*0042*/ 	.short	0x000c


	//----- nvinfo : EIATTR_PARAM_CBANK
	.align		4
        /*0044*/ 	.byte	0x04, 0x0a
        /*0046*/ 	.short	(.L_39 - .L_38)
	.align		4
.L_38:
        /*0048*/ 	.word	index@(.nv.constant0._ZN3cpm10microbench18sin_latency_kernelEPmi)
        /*004c*/ 	.short	0x0380
        /*004e*/ 	.short	0x000c


	//----- nvinfo : EIATTR_SW_WAR
	.align		4
.L_39:
        /*0050*/ 	.byte	0x04, 0x36
        /*0052*/ 	.short	(.L_41 - .L_40)
.L_40:
        /*0054*/ 	.word	0x00000008
.L_41:


//--------------------- .nv.info._ZN3cpm10microbench19sqrt_latency_kernelEPmi --------------------------
	.section	.nv.info._ZN3cpm10microbench19sqrt_latency_kernelEPmi,"",@"SHT_CUDA_INFO"
	.sectionflags	@""
	.align	4


	//----- nvinfo : EIATTR_CUDA_API_VERSION
	.align		4
        /*0000*/ 	.byte	0x04, 0x37
        /*0002*/ 	.short	(.L_43 - .L_42)
.L_42:
        /*0004*/ 	.word	0x00000082


	//----- nvinfo : EIATTR_KPARAM_INFO
	.align		4
.L_43:
        /*0008*/ 	.byte	0x04, 0x17
        /*000a*/ 	.short	(.L_45 - .L_44)
.L_44:
        /*000c*/ 	.word	0x00000000
        /*0010*/ 	.short	0x0001
        /*0012*/ 	.short	0x0008
        /*0014*/ 	.byte	0x00, 0xf0, 0x11, 0x00


	//----- nvinfo : EIATTR_KPARAM_INFO
	.align		4
.L_45:
        /*0018*/ 	.byte	0x04, 0x17
        /*001a*/ 	.short	(.L_47 - .L_46)
.L_46:
        /*001c*/ 	.word	0x00000000
        /*0020*/ 	.short	0x0000
        /*0022*/ 	.short	0x0000
        /*0024*/ 	.byte	0x00, 0xf5, 0x21, 0x00


	//----- nvinfo : EIATTR_SPARSE_MMA_MASK
	.align		4
.L_47:
        /*0028*/ 	.byte	0x03, 0x50
        /*002a*/ 	.short	0x0000


	//----- nvinfo : EIATTR_MAXREG_COUNT
	.align		4
        /*002c*/ 	.byte	0x03, 0x1b
        /*002e*/ 	.short	0x00ff


	//----- nvinfo : EIATTR_MERCURY_ISA_VERSION
	.align		4
        /*0030*/ 	.byte	0x03, 0x5f
        /*0032*/ 	.short	0x0101


	//----- nvinfo : EIATTR_VRC_CTA_INIT_COUNT
	.align		4
        /*0034*/ 	.byte	0x02, 0x4a
	.zero		1
	.zero		1


	//----- nvinfo : EIATTR_EXIT_INSTR_OFFSETS
	.align		4
        /*0038*/ 	.byte	0x04, 0x1c
        /*003a*/ 	.short	(.L_49 - .L_48)


	//   ....[0]....
.L_48:
        /*003c*/ 	.word	0x000001b0


	//----- nvinfo : EIATTR_CBANK_PARAM_SIZE
	.align		4
.L_49:
        /*0040*/ 	.byte	0x03, 0x19
        /*0042*/ 	.short	0x000c


	//----- nvinfo : EIATTR_PARAM_CBANK
	.align		4
        /*0044*/ 	.byte	0x04, 0x0a
        /*0046*/ 	.short	(.L_51 - .L_50)
	.align		4
.L_50:
        /*0048*/ 	.word	index@(.nv.constant0._ZN3cpm10microbench19sqrt_latency_kernelEPmi)
        /*004c*/ 	.short	0x0380
        /*004e*/ 	.short	0x000c


	//----- nvinfo : EIATTR_SW_WAR
	.align		4
.L_51:
        /*0050*/ 	.byte	0x04, 0x36
        /*0052*/ 	.short	(.L_53 - .L_52)
.L_52:
        /*0054*/ 	.word	0x00000008
.L_53:


//--------------------- .nv.info._ZN3cpm10microbench18mul_latency_kernelEPmi --------------------------
	.section	.nv.info._ZN3cpm10microbench18mul_latency_kernelEPmi,"",@"SHT_CUDA_INFO"
	.sectionflags	@""
	.align	4


	//----- nvinfo : EIATTR_CUDA_API_VERSION
	.align		4
        /*0000*/ 	.byte	0x04, 0x37
        /*0002*/ 	.short	(.L_55 - .L_54)
.L_54:
        /*0004*/ 	.word	0x00000082


	//----- nvinfo : EIATTR_KPARAM_INFO
	.align		4
.L_55:
        /*0008*/ 	.byte	0x04, 0x17
        /*000a*/ 	.short	(.L_57 - .L_56)
.L_56:
        /*000c*/ 	.word	0x00000000
        /*0010*/ 	.short	0x0001
        /*0012*/ 	.short	0x0008
        /*0014*/ 	.byte	0x00, 0xf0, 0x11, 0x00


	//----- nvinfo : EIATTR_KPARAM_INFO
	.align		4
.L_57:
        /*0018*/ 	.byte	0x04, 0x17
        /*001a*/ 	.short	(.L_59 - .L_58)
.L_58:
        /*001c*/ 	.word	0x00000000
        /*0020*/ 	.short	0x0000
        /*0022*/ 	.short	0x0000
        /*0024*/ 	.byte	0x00, 0xf5, 0x21, 0x00


	//----- nvinfo : EIATTR_SPARSE_MMA_MASK
	.align		4
.L_59:
        /*0028*/ 	.byte	0x03, 0x50
        /*002a*/ 	.short	0x0000


	//----- nvinfo : EIATTR_MAXREG_COUNT
	.align		4
        /*002c*/ 	.byte	0x03, 0x1b
        /*002e*/ 	.short	0x00ff


	//----- nvinfo : EIATTR_MERCURY_ISA_VERSION
	.align		4
        /*0030*/ 	.byte	0x03, 0x5f
        /*0032*/ 	.short	0x0101


	//----- nvinfo : EIATTR_VRC_CTA_INIT_COUNT
	.align		4
        /*0034*/ 	.byte	0x02, 0x4a
	.zero		1
	.zero		1


	//----- nvinfo : EIATTR_EXIT_INSTR_OFFSETS
	.align		4
        /*0038*/ 	.byte	0x04, 0x1c
        /*003a*/ 	.short	(.L_61 - .L_60)


	//   ....[0]....
.L_60:
        /*003c*/ 	.word	0x00000160


	//----- nvinfo : EIATTR_CBANK_PARAM_SIZE
	.align		4
.L_61:
        /*0040*/ 	.byte	0x03, 0x19
        /*0042*/ 	.short	0x000c


	//----- nvinfo : EIATTR_PARAM_CBANK
	.align		4
        /*0044*/ 	.byte	0x04, 0x0a
        /*0046*/ 	.short	(.L_63 - .L_62)
	.align		4
.L_62:
        /*0048*/ 	.word	index@(.nv.constant0._ZN3cpm10microbench18mul_latency_kernelEPmi)
        /*004c*/ 	.short	0x0380
        /*004e*/ 	.short	0x000c


	//----- nvinfo : EIATTR_SW_WAR
	.align		4
.L_63:
        /*0050*/ 	.byte	0x04, 0x36
        /*0052*/ 	.short	(.L_65 - .L_64)
.L_64:
        /*0054*/ 	.word	0x00000008
.L_65:


//--------------------- .nv.info._ZN3cpm10microbench18add_latency_kernelEPmi --------------------------
	.section	.nv.info._ZN3cpm10microbench18add_latency_kernelEPmi,"",@"SHT_CUDA_INFO"
	.sectionflags	@""
	.align	4


	//----- nvinfo : EIATTR_CUDA_API_VERSION
	.align		4
        /*0000*/ 	.byte	0x04, 0x37
        /*0002*/ 	.short	(.L_67 - .L_66)
.L_66:
        /*0004*/ 	.word	0x00000082


	//----- nvinfo : EIATTR_KPARAM_INFO
	.align		4
.L_67:
        /*0008*/ 	.byte	0x04, 0x17
        /*000a*/ 	.short	(.L_69 - .L_68)
.L_68:
        /*000c*/ 	.word	0x00000000
        /*0010*/ 	.short	0x0001
        /*0012*/ 	.short	0x0008
        /*0014*/ 	.byte	0x00, 0xf0, 0x11, 0x00


	//----- nvinfo : EIATTR_KPARAM_INFO
	.align		4
.L_69:
        /*0018*/ 	.byte	0x04, 0x17
        /*001a*/ 	.short	(.L_71 - .L_70)
.L_70:
        /*001c*/ 	.word	0x00000000
        /*0020*/ 	.short	0x0000
        /*0022*/ 	.short	0x0000
        /*0024*/ 	.byte	0x00, 0xf5, 0x21, 0x00


	//----- nvinfo : EIATTR_SPARSE_MMA_MASK
	.align		4
.L_71:
        /*0028*/ 	.byte	0x03, 0x50
        /*002a*/ 	.short	0x0000


	//----- nvinfo : EIATTR_MAXREG_COUNT
	.align		4
        /*002c*/ 	.byte	0x03, 0x1b
        /*002e*/ 	.short	0x00ff


	//----- nvinfo : EIATTR_MERCURY_ISA_VERSION
	.align		4
        /*0030*/ 	.byte	0x03, 0x5f
        /*0032*/ 	.short	0x0101


	//----- nvinfo : EIATTR_VRC_CTA_INIT_COUNT
	.align		4
        /*0034*/ 	.byte	0x02, 0x4a
	.zero		1
	.zero		1


	//----- nvinfo : EIATTR_EXIT_INSTR_OFFSETS
	.align		4
        /*0038*/ 	.byte	0x04, 0x1c
        /*003a*/ 	.short	(.L_73 - .L_72)


	//   ....[0]....
.L_72:
        /*003c*/ 	.word	0x00000160


	//----- nvinfo : EIATTR_CBANK_PARAM_SIZE
	.align		4
.L_73:
        /*0040*/ 	.byte	0x03, 0x19
        /*0042*/ 	.short	0x000c


	//----- nvinfo : EIATTR_PARAM_CBANK
	.align		4
        /*0044*/ 	.byte	0x04, 0x0a
        /*0046*/ 	.short	(.L_75 - .L_74)
	.align		4
.L_74:
        /*0048*/ 	.word	index@(.nv.constant0._ZN3cpm10microbench18add_latency_kernelEPmi)
        /*004c*/ 	.short	0x0380
        /*004e*/ 	.short	0x000c


	//----- nvinfo : EIATTR_SW_WAR
	.align		4
.L_75:
        /*0050*/ 	.byte	0x04, 0x36
        /*0052*/ 	.short	(.L_77 - .L_76)
.L_76:
        /*0054*/ 	.word	0x00000008
.L_77:


//--------------------- .nv.info._ZN3cpm10microbench18fma_latency_kernelEPmi --------------------------
	.section	.nv.info._ZN3cpm10microbench18fma_latency_kernelEPmi,"",@"SHT_CUDA_INFO"
	.sectionflags	@""
	.align	4


	//----- nvinfo : EIATTR_CUDA_API_VERSION
	.align		4
        /*0000*/ 	.byte	0x04, 0x37
        /*0002*/ 	.short	(.L_79 - .L_78)
.L_78:
        /*0004*/ 	.word	0x00000082


	//----- nvinfo : EIATTR_KPARAM_INFO
	.align		4
.L_79:
        /*0008*/ 	.byte	0x04, 0x17
        /*000a*/ 	.short	(.L_81 - .L_80)
.L_80:
        /*000c*/ 	.word	0x00000000
        /*0010*/ 	.short	0x0001
        /*0012*/ 	.short	0x0008
        /*0014*/ 	.byte	0x00, 0xf0, 0x11, 0x00


	//----- nvinfo : EIATTR_KPARAM_INFO
	.align		4
.L_81:
        /*0018*/ 	.byte	0x04, 0x17
        /*001a*/ 	.short	(.L_83 - .L_82)
.L_82:
        /*001c*/ 	.word	0x00000000
        /*0020*/ 	.short	0x0000
        /*0022*/ 	.short	0x0000
        /*0024*/ 	.byte	0x00, 0xf5, 0x21, 0x00


	//----- nvinfo : EIATTR_SPARSE_MMA_MASK
	.align		4
.L_83:
        /*0028*/ 	.byte	0x03, 0x50
        /*002a*/ 	.short	0x0000


	//----- nvinfo : EIATTR_MAXREG_COUNT
	.align		4
        /*002c*/ 	.byte	0x03, 0x1b
        /*002e*/ 	.short	0x00ff


	//----- nvinfo : EIATTR_MERCURY_ISA_VERSION
	.align		4
        /*0030*/ 	.byte	0x03, 0x5f
        /*0032*/ 	.short	0x0101


	//----- nvinfo : EIATTR_VRC_CTA_INIT_COUNT
	.align		4
        /*0034*/ 	.byte	0x02, 0x4a
	.zero		1
	.zero		1


	//----- nvinfo : EIATTR_EXIT_INSTR_OFFSETS
	.align		4
        /*0038*/ 	.byte	0x04, 0x1c
        /*003a*/ 	.short	(.L_85 - .L_84)


	//   ....[0]....
.L_84:
        /*003c*/ 	.word	0x00000170


	//----- nvinfo : EIATTR_CBANK_PARAM_SIZE
	.align		4
.L_85:
        /*0040*/ 	.byte	0x03, 0x19
        /*0042*/ 	.short	0x000c


	//----- nvinfo : EIATTR_PARAM_CBANK
	.align		4
        /*0044*/ 	.byte	0x04, 0x0a
        /*0046*/ 	.short	(.L_87 - .L_86)
	.align		4
.L_86:
        /*0048*/ 	.word	index@(.nv.constant0._ZN3cpm10microbench18fma_latency_kernelEPmi)
        /*004c*/ 	.short	0x0380
        /*004e*/ 	.short	0x000c


	//----- nvinfo : EIATTR_SW_WAR
	.align		4
.L_87:
        /*0050*/ 	.byte	0x04, 0x36
        /*0052*/ 	.short	(.L_89 - .L_88)
.L_88:
        /*0054*/ 	.word	0x00000008
.L_89:


//--------------------- .nv.callgraph             --------------------------
	.section	.nv.callgraph,"",@"SHT_CUDA_CALLGRAPH"
	.align	4
	.sectionentsize	8
	.align		4
        /*0000*/ 	.word	0x00000000
	.align		4
        /*0004*/ 	.word	0xffffffff
	.align		4
        /*0008*/ 	.word	0x00000000
	.align		4
        /*000c*/ 	.word	0xfffffffe
	.align		4
        /*0010*/ 	.word	0x00000000
	.align		4
        /*0014*/ 	.word	0xfffffffd
	.align		4
        /*0018*/ 	.word	0x00000000
	.align		4
        /*001c*/ 	.word	0xfffffffc


//--------------------- .text._ZN3cpm10microbench18sin_latency_kernelEPmi --------------------------
	.section	.text._ZN3cpm10microbench18sin_latency_kernelEPmi,"ax",@progbits
	.align	128
        .global         _ZN3cpm10microbench18sin_latency_kernelEPmi
        .type           _ZN3cpm10microbench18sin_latency_kernelEPmi,@function
        .size           _ZN3cpm10microbench18sin_latency_kernelEPmi,(.L_x_15 - _ZN3cpm10microbench18sin_latency_kernelEPmi)
        .other          _ZN3cpm10microbench18sin_latency_kernelEPmi,@"STO_CUDA_ENTRY STV_DEFAULT"
_ZN3cpm10microbench18sin_latency_kernelEPmi:
.text._ZN3cpm10microbench18sin_latency_kernelEPmi:
[----:B------:R-:W-:Y:S01]  /*0000*/  LDC R1, c[0x0][0x37c] ;  /* 0x0000df00ff017b82 */ /* 0x000fe20000000800 */
[----:B------:R-:W0:Y:S01]  /*0010*/  LDCU.64 UR6, c[0x0][0x358] ;  /* 0x00006b00ff0677ac */ /* 0x000e220008000a00 */
[----:B------:R-:W-:Y:S01]  /*0020*/  NOP ;  /* 0x0000000000007918 */ /* 0x000fe20000000000 */
[----:B------:R-:W-:Y:S01]  /*0030*/  CS2R R4, SR_CLOCKLO ;  /* 0x0000000000047805 */ /* 0x000fe20000015000 */
[----:B------:R-:W1:Y:S01]  /*0040*/  LDCU UR4, c[0x0][0x388] ;  /* 0x00007100ff0477ac */ /* 0x000e620008000800 */
[----:B------:R-:W-:Y:S01]  /*0050*/  IMAD.MOV.U32 R0, RZ, RZ, 0x3dcccccd ;  /* 0x3dcccccdff007424 */ /* 0x000fe200078e00ff */
[----:B-1----:R-:W-:-:S09]  /*0060*/  UISETP.GE.AND UP0, UPT, UR4, 0x1, UPT ;  /* 0x000000010400788c */ /* 0x002fd2000bf06270 */
[----:B0-----:R-:W-:Y:S05]  /*0070*/  BRA.U !UP0, `(.L_x_0) ;  /* 0x0000000108207547 */ /* 0x001fea000b800000 */
[----:B------:R-:W-:Y:S01]  /*0080*/  IMAD.MOV.U32 R0, RZ, RZ, 0x3dcccccd ;  /* 0x3dcccccdff007424 */ /* 0x000fe200078e00ff */
[----:B------:R-:W-:-:S12]  /*0090*/  UIADD3 UR4, UPT, UPT, -UR4, URZ, URZ ;  /* 0x000000ff04047290 */ /* 0x000fd8000fffe1ff */
.L_x_1:
[----:B------:R-:W-:Y:S01]  /*00a0*/  FMUL.RZ R2, R0, 0.15915493667125701904 ;  /* 0x3e22f98300027820 */ /* 0x000fe2000040c000 */
[----:B------:R-:W-:-:S03]  /*00b0*/  UIADD3 UR4, UPT, UPT, UR4, 0x1, URZ ;  /* 0x0000000104047890 */ /* 0x000fc6000fffe0ff */
[----:B------:R-:W0:Y:S01]  /*00c0*/  MUFU.SIN R0, R2 ;  /* 0x0000000200007308 */ /* 0x000e220000000400 */
[----:B------:R-:W-:Y:S01]  /*00d0*/  UISETP.NE.AND UP0, UPT, UR4, URZ, UPT ;  /* 0x000000ff0400728c */ /* 0x000fe2000bf05270 */
[----:B0-----:R-:W-:-:S08]  /*00e0*/  FADD R0, R0, 0.0099999997764825820923 ;  /* 0x3c23d70a00007421 */ /* 0x001fd00000000000 */
[----:B------:R-:W-:Y:S05]  /*00f0*/  BRA.U UP0, `(.L_x_1) ;  /* 0xfffffffd00e87547 */ /* 0x000fea000b83ffff */
.L_x_0:
[----:B------:R-:W-:Y:S01]  /*0100*/  CS2R R6, SR_CLOCKLO ;  /* 0x0000000000067805 */ /* 0x000fe20000015000 */
[----:B------:R-:W0:Y:S05]  /*0110*/  LDC.64 R2, c[0x0][0x380] ;  /* 0x0000e000ff027b82 */ /* 0x000e2a0000000a00 */
[----:B------:R-:W-:Y:S02]  /*0120*/  IADD3 R4, P1, PT, -R4, R6, RZ ;  /* 0x0000000604047210 */ /* 0x000fe40007f3e1ff */
[----:B------:R-:W-:-:S03]  /*0130*/  FSETP.GT.AND P0, PT, |R0|, 1, PT ;  /* 0x3f8000000000780b */ /* 0x000fc60003f04200 */
[----:B------:R-:W-:Y:S01]  /*0140*/  IMAD.X R5, R7, 0x1, ~R5, P1 ;  /* 0x0000000107057824 */ /* 0x000fe200008e0e05 */
[----:B------:R-:W-:-:S04]  /*0150*/  SEL R4, R4, RZ, !P0 ;  /* 0x000000ff04047207 */ /* 0x000fc80004000000 */
[----:B------:R-:W-:-:S05]  /*0160*/  SEL R5, R5, RZ, !P0 ;  /* 0x000000ff05057207 */ /* 0x000fca0004000000 */
[----:B0-----:R-:W-:Y:S01]  /*0170*/  STG.E.64 desc[UR6][R2.64], R4 ;  /* 0x0000000402007986 */ /* 0x001fe2000c101b06 */
[----:B------:R-:W-:Y:S05]  /*0180*/  EXIT ;  /* 0x000000000000794d */ /* 0x000fea0003800000 */
.L_x_2:
[----:B------:R-:W-:-:S00]  /*0190*/  BRA `(.L_x_2) ;  /* 0xfffffffc00fc7947 */ /* 0x000fc0000383ffff */
[----:B------:R-:W-:-:S00]  /*01a0*/  NOP ;  /* 0x0000000000007918 */ /* 0x000fc00000000000 */
        /* <DEDUP_REMOVED lines=13> */
.L_x_15:


//--------------------- .text._ZN3cpm10microbench19sqrt_latency_kernelEPmi --------------------------
	.section	.text._ZN3cpm10microbench19sqrt_latency_kernelEPmi,"ax",@progbits
	.align	128
        .global         _ZN3cpm10microbench19sqrt_latency_kernelEPmi
        .type           _ZN3cpm10microbench19sqrt_latency_kernelEPmi,@function
        .size           _ZN3cpm10microbench19sqrt_latency_kernelEPmi,(.L_x_16 - _ZN3cpm10microbench19sqrt_latency_kernelEPmi)
        .other          _ZN3cpm10microbench19sqrt_latency_kernelEPmi,@"STO_CUDA_ENTRY STV_DEFAULT"
_ZN3cpm10microbench19sqrt_latency_kernelEPmi:
.text._ZN3cpm10microbench19sqrt_latency_kernelEPmi:
[----:B------:R-:W-:Y:S01]  /*0000*/  LDC R1, c[0x0][0x37c] ;  /* 0x0000df00ff017b82 */ /* 0x000fe20000000800 */
[----:B------:R-:W0:Y:S01]  /*0010*/  LDCU.64 UR6, c[0x0][0x358] ;  /* 0x00006b00ff0677ac */ /* 0x000e220008000a00 */
[----:B------:R-:W-:Y:S01]  /*0020*/  NOP ;  /* 0x0000000000007918 */ /* 0x000fe20000000000 */
[----:B------:R-:W-:Y:S01]  /*0030*/  CS2R R4, SR_CLOCKLO ;  /* 0x0000000000047805 */ /* 0x000fe20000015000 */
[----:B------:R-:W1:Y:S01]  /*0040*/  LDCU UR4, c[0x0][0x388] ;  /* 0x00007100ff0477ac */ /* 0x000e620008000800 */
[----:B------:R-:W-:Y:S01]  /*0050*/  PLOP3.LUT P0, PT, PT, PT, PT, 0x8, 0x80 ;  /* 0x000000000080781c */ /* 0x000fe20003f0e170 */
[----:B-1----:R-:W-:-:S09]  /*0060*/  UISETP.GE.AND UP0, UPT, UR4, 0x1, UPT ;  /* 0x000000010400788c */ /* 0x002fd2000bf06270 */
[----:B0-----:R-:W-:Y:S05]  /*0070*/  BRA.U !UP0, `(.L_x_3) ;  /* 0x0000000108307547 */ /* 0x001fea000b800000 */
[----:B------:R-:W-:Y:S01]  /*0080*/  IMAD.MOV.U32 R0, RZ, RZ, 0x40000000 ;  /* 0x40000000ff007424 */ /* 0x000fe200078e00ff */
[----:B------:R-:W-:-:S12]  /*0090*/  UIADD3 UR4, UPT, UPT, -UR4, URZ, URZ ;  /* 0x000000ff04047290 */ /* 0x000fd8000fffe1ff */
.L_x_4:
[----:B------:R-:W-:Y:S01]  /*00a0*/  IMAD.MOV.U32 R2, RZ, RZ, R0 ;  /* 0x000000ffff027224 */ /* 0x000fe200078e0000 */
[----:B------:R-:W-:-:S04]  /*00b0*/  UIADD3 UR4, UPT, UPT, UR4, 0x1, URZ ;  /* 0x0000000104047890 */ /* 0x000fc8000fffe0ff */
[----:B------:R-:W-:Y:S01]  /*00c0*/  FSETP.GEU.AND P0, PT, |R2|, 1.175494350822287508e-38, PT ;  /* 0x008000000200780b */ /* 0x000fe20003f0e200 */
[----:B------:R-:W-:-:S12]  /*00d0*/  UISETP.NE.AND UP0, UPT, UR4, URZ, UPT ;  /* 0x000000ff0400728c */ /* 0x000fd8000bf05270 */
[----:B------:R-:W-:-:S04]  /*00e0*/  @!P0 FMUL R2, R2, 16777216 ;  /* 0x4b80000002028820 */ /* 0x000fc80000400000 */
[----:B------:R-:W0:Y:S02]  /*00f0*/  MUFU.SQRT R0, R2 ;  /* 0x0000000200007308 */ /* 0x000e240000002000 */
[----:B0-----:R-:W-:-:S04]  /*0100*/  @!P0 FMUL R0, R0, 0.000244140625 ;  /* 0x3980000000008820 */ /* 0x001fc80000400000 */
[----:B------:R-:W-:Y:S01]  /*0110*/  FADD R0, R0, 1 ;  /* 0x3f80000000007421 */ /* 0x000fe20000000000 */
[----:B------:R-:W-:Y:S06]  /*0120*/  BRA.U UP0, `(.L_x_4) ;  /* 0xfffffffd00dc7547 */ /* 0x000fec000b83ffff */
[----:B------:R-:W-:-:S13]  /*0130*/  FSETP.LT.AND P0, PT, R0, RZ, PT ;  /* 0x000000ff0000720b */ /* 0x000fda0003f01000 */
.L_x_3:
[----:B------:R-:W-:Y:S01]  /*0140*/  CS2R R6, SR_CLOCKLO ;  /* 0x0000000000067805 */ /* 0x000fe20000015000 */
[----:B------:R-:W0:Y:S05]  /*0150*/  LDC.64 R2, c[0x0][0x380] ;  /* 0x0000e000ff027b82 */ /* 0x000e2a0000000a00 */
[----:B------:R-:W-:-:S04]  /*0160*/  IADD3 R4, P1, PT, -R4, R6, RZ ;  /* 0x0000000604047210 */ /* 0x000fc80007f3e1ff */
[----:B------:R-:W-:Y:S01]  /*0170*/  SEL R4, R4, RZ, !P0 ;  /* 0x000000ff04047207 */ /* 0x000fe20004000000 */
[----:B------:R-:W-:-:S05]  /*0180*/  IMAD.X R5, R7, 0x1, ~R5, P1 ;  /* 0x0000000107057824 */ /* 0x000fca00008e0e05 */
[----:B------:R-:W-:-:S05]  /*0190*/  SEL R5, R5, RZ, !P0 ;  /* 0x000000ff05057207 */ /* 0x000fca0004000000 */
[----:B0-----:R-:W-:Y:S01]  /*01a0*/  STG.E.64 desc[UR6][R2.64], R4 ;  /* 0x0000000402007986 */ /* 0x001fe2000c101b06 */
[----:B------:R-:W-:Y:S05]  /*01b0*/  EXIT ;  /* 0x000000000000794d */ /* 0x000fea0003800000 */
.L_x_5:
        /* <DEDUP_REMOVED lines=12> */
.L_x_16:


//--------------------- .text._ZN3cpm10microbench18mul_latency_kernelEPmi --------------------------
	.section	.text._ZN3cpm10microbench18mul_latency_kernelEPmi,"ax",@progbits
	.align	128
        .global         _ZN3cpm10microbench18mul_latency_kernelEPmi
        .type           _ZN3cpm10microbench18mul_latency_kernelEPmi,@function
        .size           _ZN3cpm10microbench18mul_latency_kernelEPmi,(.L_x_17 - _ZN3cpm10microbench18mul_latency_kernelEPmi)
        .other          _ZN3cpm10microbench18mul_latency_kernelEPmi,@"STO_CUDA_ENTRY STV_DEFAULT"
_ZN3cpm10microbench18mul_latency_kernelEPmi:
.text._ZN3cpm10microbench18mul_latency_kernelEPmi:
        /* <DEDUP_REMOVED lines=10> */
.L_x_7:
[----:B------:R-:W-:Y:S01]  /*00a0*/  UIADD3 UR4, UPT, UPT, UR4, 0x1, URZ ;  /* 0x0000000104047890 */ /* 0x000fe2000fffe0ff */
[----:B------:R-:W-:-:S03]  /*00b0*/  FMUL R0, R0, 1.0000009536743164062 ;  /* 0x3f80000800007820 */ /* 0x000fc60000400000 */
[----:B------:R-:W-:-:S09]  /*00c0*/  UISETP.NE.AND UP0, UPT, UR4, URZ, UPT ;  /* 0x000000ff0400728c */ /* 0x000fd2000bf05270 */
[----:B------:R-:W-:Y:S05]  /*00d0*/  BRA.U UP0, `(.L_x_7) ;  /* 0xfffffffd00f07547 */ /* 0x000fea000b83ffff */
[----:B------:R-:W-:-:S13]  /*00e0*/  FSETP.LT.AND P0, PT, R0, RZ, PT ;  /* 0x000000ff0000720b */ /* 0x000fda0003f01000 */
.L_x_6:
        /* <DEDUP_REMOVED lines=8> */
.L_x_8:
        /* <DEDUP_REMOVED lines=9> */
.L_x_17:


//--------------------- .text._ZN3cpm10microbench18add_latency_kernelEPmi --------------------------
	.section	.text._ZN3cpm10microbench18add_latency_kernelEPmi,"ax",@progbits
	.align	128
        .global         _ZN3cpm10microbench18add_latency_kernelEPmi
        .type           _ZN3cpm10microbench18add_latency_kernelEPmi,@function
        .size           _ZN3cpm10microbench18add_latency_kernelEPmi,(.L_x_18 - _ZN3cpm10microbench18add_latency_kernelEPmi)
        .other          _ZN3cpm10microbench18add_latency_kernelEPmi,@"STO_CUDA_ENTRY STV_DEFAULT"
_ZN3cpm10microbench18add_latency_kernelEPmi:
.text._ZN3cpm10microbench18add_latency_kernelEPmi:
        /* <DEDUP_REMOVED lines=8> */
[----:B------:R-:W-:Y:S01]  /*0080*/  IMAD.MOV.U32 R0, RZ, RZ, RZ ;  /* 0x000000ffff007224 */ /* 0x000fe200078e00ff */
[----:B------:R-:W-:-:S12]  /*0090*/  UIADD3 UR4, UPT, UPT, -UR4, URZ, URZ ;  /* 0x000000ff04047290 */ /* 0x000fd8000fffe1ff */
.L_x_10:
[----:B------:R-:W-:Y:S01]  /*00a0*/  UIADD3 UR4, UPT, UPT, UR4, 0x1, URZ ;  /* 0x0000000104047890 */ /* 0x000fe2000fffe0ff */
[----:B------:R-:W-:-:S03]  /*00b0*/  FADD R0, R0, 1 ;  /* 0x3f80000000007421 */ /* 0x000fc60000000000 */
[----:B------:R-:W-:-:S09]  /*00c0*/  UISETP.NE.AND UP0, UPT, UR4, URZ, UPT ;  /* 0x000000ff0400728c */ /* 0x000fd2000bf05270 */
[----:B------:R-:W-:Y:S05]  /*00d0*/  BRA.U UP0, `(.L_x_10) ;  /* 0xfffffffd00f07547 */ /* 0x000fea000b83ffff */
[----:B------:R-:W-:-:S13]  /*00e0*/  FSETP.LT.AND P0, PT, R0, RZ, PT ;  /* 0x000000ff0000720b */ /* 0x000fda0003f01000 */
.L_x_9:
        /* <DEDUP_REMOVED lines=8> */
.L_x_11:
        /* <DEDUP_REMOVED lines=9> */
.L_x_18:


//--------------------- .text._ZN3cpm10microbench18fma_latency_kernelEPmi --------------------------
	.section	.text._ZN3cpm10microbench18fma_latency_kernelEPmi,"ax",@progbits
	.align	128
        .global         _ZN3cpm10microbench18fma_latency_kernelEPmi
        .type           _ZN3cpm10microbench18fma_latency_kernelEPmi,@function
        .size           _ZN3cpm10microbench18fma_latency_kernelEPmi,(.L_x_19 - _ZN3cpm10microbench18fma_latency_kernelEPmi)
        .other          _ZN3cpm10microbench18fma_latency_kernelEPmi,@"STO_CUDA_ENTRY STV_DEFAULT"
_ZN3cpm10microbench18fma_latency_kernelEPmi:
.text._ZN3cpm10microbench18fma_latency_kernelEPmi:
        /* <DEDUP_REMOVED lines=9> */
[----:B------:R-:W-:Y:S01]  /*0090*/  UIADD3 UR4, UPT, UPT, -UR4, URZ, URZ ;  /* 0x000000ff04047290 */ /* 0x000fe2000fffe1ff */
[----:B------:R-:W-:-:S11]  /*00a0*/  IMAD.MOV.U32 R3, RZ, RZ, 0x3f800008 ;  /* 0x3f800008ff037424 */ /* 0x000fd600078e00ff */
.L_x_13:
[----:B------:R-:W-:Y:S01]  /*00b0*/  UIADD3 UR4, UPT, UPT, UR4, 0x1, URZ ;  /* 0x0000000104047890 */ /* 0x000fe2000fffe0ff */
[----:B------:R-:W-:-:S03]  /*00c0*/  FFMA R0, R0, R3, 9.9999999747524270788e-07 ;  /* 0x358637bd00007423 */ /* 0x000fc60000000003 */
[----:B------:R-:W-:-:S09]  /*00d0*/  UISETP.NE.AND UP0, UPT, UR4, URZ, UPT ;  /* 0x000000ff0400728c */ /* 0x000fd2000bf05270 */
[----:B------:R-:W-:Y:S05]  /*00e0*/  BRA.U UP0, `(.L_x_13) ;  /* 0xfffffffd00f07547 */ /* 0x000fea000b83ffff */
[----:B------:R-:W-:-:S13]  /*00f0*/  FSETP.LT.AND P0, PT, R0, RZ, PT ;  /* 0x000000ff0000720b */ /* 0x000fda0003f01000 */
.L_x_12:
        /* <DEDUP_REMOVED lines=8> */
.L_x_14:
        /* <DEDUP_REMOVED lines=16> */
.L_x_19:


//--------------------- .nv.shared.reserved.0     --------------------------
	.section	.nv.shared.reserved.0,"aw",@nobits
	.weak		__nv_reservedSMEM_offset_0_alias
	.size		__nv_reservedSMEM_offset_0_alias, 0, 64
	.other		__nv_reservedSMEM_offset_0_alias,@"STO_CUDA_RESERVED_SHARED STV_DEFAULT"
__nv_reservedSMEM_offset_0_alias:
	.zero		0
	.zero		64


//--------------------- .nv.constant0._ZN3cpm10microbench18sin_latency_kernelEPmi --------------------------
	.section	.nv.constant0._ZN3cpm10microbench18sin_latency_kernelEPmi,"a",@progbits
	.sectionflags	@""
	.align	4
.nv.constant0._ZN3cpm10microbench18sin_latency_kernelEPmi:
	.zero		908


//--------------------- .nv.constant0._ZN3cpm10microbench19sqrt_latency_kernelEPmi --------------------------
	.section	.nv.constant0._ZN3cpm10microbench19sqrt_latency_kernelEPmi,"a",@progbits
	.sectionflags	@""
	.align	4
.nv.constant0._ZN3cpm10microbench19sqrt_latency_kernelEPmi:
	.zero		908


//--------------------- .nv.constant0._ZN3cpm10microbench18mul_latency_kernelEPmi --------------------------
	.section	.nv.constant0._ZN3cpm10microbench18mul_latency_kernelEPmi,"a",@progbits
	.sectionflags	@""
	.align	4
.nv.constant0._ZN3cpm10microbench18mul_latency_kernelEPmi:
	.zero		908


//--------------------- .nv.constant0._ZN3cpm10microbench18add_latency_kernelEPmi --------------------------
	.section	.nv.constant0._ZN3cpm10microbench18add_latency_kernelEPmi,"a",@progbits
	.sectionflags	@""
	.align	4
.nv.constant0._ZN3cpm10microbench18add_latency_kernelEPmi:
	.zero		908


//--------------------- .nv.constant0._ZN3cpm10microbench18fma_latency_kernelEPmi --------------------------
	.section	.nv.constant0._ZN3cpm10microbench18fma_latency_kernelEPmi,"a",@progbits
	.sectionflags	@""
	.align	4
.nv.constant0._ZN3cpm10microbench18fma_latency_kernelEPmi:
	.zero		908


//--------------------- SYMBOLS --------------------------

	.type		.nv.reservedSmem.offset0,@object
	.size		.nv.reservedSmem.offset0,0x4
